	.headerflags	@"EF_CUDA_TEXMODE_UNIFIED EF_CUDA_64BIT_ADDRESS EF_CUDA_ACCELERATORS EF_CUDA_SM90 EF_CUDA_VIRTUAL_SM(EF_CUDA_SM90)"
	.elftype	@"ET_EXEC"


//--------------------- .nv.info                  --------------------------
	.section	.nv.info,"",@"SHT_CUDA_INFO"
	.align	4


	//----- nvinfo : EIATTR_REGCOUNT
	.align		4
        /*0000*/ 	.byte	0x04, 0x2f
        /*0002*/ 	.short	(.L_1 - .L_0)
	.align		4
.L_0:
        /*0004*/ 	.word	index@(triton_poi_fused_12)
        /*0008*/ 	.word	0x0000001f


	//----- nvinfo : EIATTR_MIN_STACK_SIZE
	.align		4
.L_1:
        /*000c*/ 	.byte	0x04, 0x12
        /*000e*/ 	.short	(.L_3 - .L_2)
	.align		4
.L_2:
        /*0010*/ 	.word	index@(triton_poi_fused_12)
        /*0014*/ 	.word	0x00000000


	//----- nvinfo : EIATTR_FRAME_SIZE
	.align		4
.L_3:
        /*0018*/ 	.byte	0x04, 0x11
        /*001a*/ 	.short	(.L_5 - .L_4)
	.align		4
.L_4:
        /*001c*/ 	.word	index@(triton_poi_fused_12)
        /*0020*/ 	.word	0x00000000


	//----- nvinfo : EIATTR_MIN_STACK_SIZE
	.align		4
.L_5:
        /*0024*/ 	.byte	0x04, 0x12
        /*0026*/ 	.short	(.L_7 - .L_6)
	.align		4
.L_6:
        /*0028*/ 	.word	index@(triton_poi_fused_12)
        /*002c*/ 	.word	0x00000000
.L_7:


//--------------------- .nv.info.triton_poi_fused_12 --------------------------
	.section	.nv.info.triton_poi_fused_12,"",@"SHT_CUDA_INFO"
	.sectionflags	@""
	.align	4


	//----- nvinfo : EIATTR_CUDA_API_VERSION
	.align		4
        /*0000*/ 	.byte	0x04, 0x37
        /*0002*/ 	.short	(.L_9 - .L_8)
.L_8:
        /*0004*/ 	.word	0x0000007c


	//----- nvinfo : EIATTR_KPARAM_INFO
	.align		4
.L_9:
        /*0008*/ 	.byte	0x04, 0x17
        /*000a*/ 	.short	(.L_11 - .L_10)
.L_10:
        /*000c*/ 	.word	0x00000000
        /*0010*/ 	.short	0x0003
        /*0012*/ 	.short	0x0014
        /*0014*/ 	.byte	0x00, 0xf0, 0x11, 0x00


	//----- nvinfo : EIATTR_KPARAM_INFO
	.align		4
.L_11:
        /*0018*/ 	.byte	0x04, 0x17
        /*001a*/ 	.short	(.L_13 - .L_12)
.L_12:
        /*001c*/ 	.word	0x00000000
        /*0020*/ 	.short	0x0002
        /*0022*/ 	.short	0x0010
        /*0024*/ 	.byte	0x00, 0xf0, 0x11, 0x00


	//----- nvinfo : EIATTR_KPARAM_INFO
	.align		4
.L_13:
        /*0028*/ 	.byte	0x04, 0x17
        /*002a*/ 	.short	(.L_15 - .L_14)
.L_14:
        /*002c*/ 	.word	0x00000000
        /*0030*/ 	.short	0x0001
        /*0032*/ 	.short	0x0008
        /*0034*/ 	.byte	0x00, 0xf4, 0x21, 0x00


	//----- nvinfo : EIATTR_KPARAM_INFO
	.align		4
.L_15:
        /*0038*/ 	.byte	0x04, 0x17
        /*003a*/ 	.short	(.L_17 - .L_16)
.L_16:
        /*003c*/ 	.word	0x00000000
        /*0040*/ 	.short	0x0000
        /*0042*/ 	.short	0x0000
        /*0044*/ 	.byte	0x00, 0xf4, 0x21, 0x00


	//----- nvinfo : EIATTR_SPARSE_MMA_MASK
	.align		4
.L_17:
        /*0048*/ 	.byte	0x03, 0x50
        /*004a*/ 	.short	0x0000


	//----- nvinfo : EIATTR_MAXREG_COUNT
	.align		4
        /*004c*/ 	.byte	0x03, 0x1b
        /*004e*/ 	.short	0x00ff


	//----- nvinfo : EIATTR_EXIT_INSTR_OFFSETS
	.align		4
        /*0050*/ 	.byte	0x04, 0x1c
        /*0052*/ 	.short	(.L_19 - .L_18)


	//   ....[0]....
.L_18:
        /*0054*/ 	.word	0x000005c0


	//   ....[1]....
        /*0058*/ 	.word	0x00000610


	//----- nvinfo : EIATTR_REQNTID
	.align		4
.L_19:
        /*005c*/ 	.byte	0x04, 0x10
        /*005e*/ 	.short	(.L_21 - .L_20)
.L_20:
        /*0060*/ 	.word	0x00000080
        /*0064*/ 	.word	0x00000001
        /*0068*/ 	.word	0x00000001


	//----- nvinfo : EIATTR_CBANK_PARAM_SIZE
	.align		4
.L_21:
        /*006c*/ 	.byte	0x03, 0x19
        /*006e*/ 	.short	0x0018


	//----- nvinfo : EIATTR_PARAM_CBANK
	.align		4
        /*0070*/ 	.byte	0x04, 0x0a
        /*0072*/ 	.short	(.L_23 - .L_22)
	.align		4
.L_22:
        /*0074*/ 	.word	index@(.nv.constant0.triton_poi_fused_12)
        /*0078*/ 	.short	0x0210
        /*007a*/ 	.short	0x0018


	//----- nvinfo : EIATTR_SW_WAR
	.align		4
.L_23:
        /*007c*/ 	.byte	0x04, 0x36
        /*007e*/ 	.short	(.L_25 - .L_24)
.L_24:
        /*0080*/ 	.word	0x00000008
.L_25:


//--------------------- .nv.callgraph             --------------------------
	.section	.nv.callgraph,"",@"SHT_CUDA_CALLGRAPH"
	.align	4
	.sectionentsize	8
	.align		4
        /*0000*/ 	.word	0x00000000
	.align		4
        /*0004*/ 	.word	0xffffffff
	.align		4
        /*0008*/ 	.word	0x00000000
	.align		4
        /*000c*/ 	.word	0xfffffffe
	.align		4
        /*0010*/ 	.word	0x00000000
	.align		4
        /*0014*/ 	.word	0xfffffffd
	.align		4
        /*0018*/ 	.word	0x00000000
	.align		4
        /*001c*/ 	.word	0xfffffffc


//--------------------- .text.triton_poi_fused_12 --------------------------
	.section	.text.triton_poi_fused_12,"ax",@progbits
	.sectionflags	@"SHF_BARRIERS=1"
	.align	128
        .global         triton_poi_fused_12
        .type           triton_poi_fused_12,@function
        .size           triton_poi_fused_12,(.L_x_1 - triton_poi_fused_12)
        .other          triton_poi_fused_12,@"STO_CUDA_ENTRY STV_DEFAULT"
triton_poi_fused_12:
.text.triton_poi_fused_12:
[----:B------:R-:W0:Y:S01]  /*0000*/  LDC R1, c[0x0][0x28] ;  /* 0x00000a00ff017b82 */ /* 0x000e220000000800 */
[----:B------:R-:W1:Y:S07]  /*0010*/  S2R R21, SR_TID.X ;  /* 0x0000000000157919 */ /* 0x000e6e0000002100 */
[----:B------:R-:W2:Y:S01]  /*0020*/  LDC.64 R8, c[0x0][0x210] ;  /* 0x00008400ff087b82 */ /* 0x000ea20000000a00 */
[----:B------:R-:W-:Y:S01]  /*0030*/  IMAD.MOV.U32 R20, RZ, RZ, RZ ;  /* 0x000000ffff147224 */ /* 0x000fe200078e00ff */
[----:B------:R-:W-:Y:S01]  /*0040*/  ULDC.64 UR6, c[0x0][0x208] ;  /* 0x0000820000067ab9 */ /* 0x000fe20000000a00 */
[----:B------:R-:W3:Y:S01]  /*0050*/  S2R R0, SR_CTAID.X ;  /* 0x0000000000007919 */ /* 0x000ee20000002500 */
[----:B------:R-:W4:Y:S01]  /*0060*/  S2R R18, SR_CTAID.Y ;  /* 0x0000000000127919 */ /* 0x000f220000002600 */
[----:B------:R-:W-:Y:S01]  /*0070*/  IMAD.MOV.U32 R28, RZ, RZ, RZ ;  /* 0x000000ffff1c7224 */ /* 0x000fe200078e00ff */
[----:B-1----:R-:W-:Y:S01]  /*0080*/  SHF.R.U32.HI R19, RZ, 0x4, R21 ;  /* 0x00000004ff137819 */ /* 0x002fe20000011615 */
[----:B---3--:R-:W-:-:S03]  /*0090*/  IMAD.SHL.U32 R0, R0, 0x10, RZ ;  /* 0x0000001000007824 */ /* 0x008fc600078e00ff */
[----:B------:R-:W-:Y:S01]  /*00a0*/  SGXT.U32 R19, R19, 0x3 ;  /* 0x000000031313781a */ /* 0x000fe20000000000 */
[----:B----4-:R-:W-:Y:S01]  /*00b0*/  IMAD.SHL.U32 R18, R18, 0x40, RZ ;  /* 0x0000004012127824 */ /* 0x010fe200078e00ff */
[----:B------:R-:W-:-:S04]  /*00c0*/  LOP3.LUT R12, R0, 0xf, R21, 0xf8, !PT ;  /* 0x0000000f000c7812 */ /* 0x000fc800078ef815 */
[----:B------:R-:W-:Y:S02]  /*00d0*/  LOP3.LUT R3, R18, 0x8, R19, 0xfe, !PT ;  /* 0x0000000812037812 */ /* 0x000fe400078efe13 */
[----:B------:R-:W-:Y:S02]  /*00e0*/  LOP3.LUT R5, R18, 0x18, R19, 0xfe, !PT ;  /* 0x0000001812057812 */ /* 0x000fe400078efe13 */
[----:B------:R-:W-:Y:S01]  /*00f0*/  LOP3.LUT R2, R18, R19, RZ, 0xfc, !PT ;  /* 0x0000001312027212 */ /* 0x000fe200078efcff */
[--C-:B------:R-:W-:Y:S01]  /*0100*/  IMAD R3, R3, 0x9, R12.reuse ;  /* 0x0000000903037824 */ /* 0x100fe200078e020c */
[----:B------:R-:W-:Y:S01]  /*0110*/  LOP3.LUT R4, R18, 0x10, R19, 0xfe, !PT ;  /* 0x0000001012047812 */ /* 0x000fe200078efe13 */
        /* <DEDUP_REMOVED lines=9> */
[----:B------:R-:W-:Y:S01]  /*01b0*/  ISETP.GE.AND P0, PT, R12, 0x9, PT ;  /* 0x000000090c00780c */ /* 0x000fe20003f06270 */
[----:B------:R-:W-:-:S02]  /*01c0*/  IMAD R25, R10, 0x9, R12 ;  /* 0x000000090a197824 */ /* 0x000fc400078e020c */
[----:B------:R-:W-:Y:S02]  /*01d0*/  IMAD R27, R11, 0x9, R12 ;  /* 0x000000090b1b7824 */ /* 0x000fe400078e020c */
[----:B--2---:R-:W-:-:S04]  /*01e0*/  IMAD.WIDE R14, R3, 0x4, R8 ;  /* 0x00000004030e7825 */ /* 0x004fc800078e0208 */
[----:B------:R-:W-:-:S04]  /*01f0*/  IMAD.WIDE R10, R5, 0x4, R8 ;  /* 0x00000004050a7825 */ /* 0x000fc800078e0208 */
[----:B------:R-:W-:-:S04]  /*0200*/  IMAD.WIDE R16, R17, 0x4, R8 ;  /* 0x0000000411107825 */ /* 0x000fc800078e0208 */
[--C-:B------:R-:W-:Y:S01]  /*0210*/  IMAD.WIDE R12, R13, 0x4, R8.reuse ;  /* 0x000000040d0c7825 */ /* 0x100fe200078e0208 */
[----:B------:R-:W2:Y:S03]  /*0220*/  @!P0 LDG.E.EL R20, desc[UR6][R16.64] ;  /* 0x0000000610148981 */ /* 0x000ea6000c2e1900 */
[----:B------:R-:W-:Y:S01]  /*0230*/  IMAD.WIDE R4, R23, 0x4, R8 ;  /* 0x0000000417047825 */ /* 0x000fe200078e0208 */
[----:B------:R-:W-:-:S03]  /*0240*/  CS2R R22, SRZ ;  /* 0x0000000000167805 */ /* 0x000fc6000001ff00 */
[----:B------:R-:W-:-:S03]  /*0250*/  IMAD.WIDE R6, R7, 0x4, R8 ;  /* 0x0000000407067825 */ /* 0x000fc600078e0208 */
[----:B------:R1:W3:Y:S01]  /*0260*/  @!P0 LDG.E.EL R22, desc[UR6][R12.64] ;  /* 0x000000060c168981 */ /* 0x0002e2000c2e1900 */
[--C-:B------:R-:W-:Y:S01]  /*0270*/  IMAD.WIDE R2, R25, 0x4, R8.reuse ;  /* 0x0000000419027825 */ /* 0x100fe200078e0208 */
[----:B------:R-:W-:Y:S02]  /*0280*/  CS2R R24, SRZ ;  /* 0x0000000000187805 */ /* 0x000fe4000001ff00 */
[----:B------:R4:W5:Y:S01]  /*0290*/  @!P0 LDG.E.EL R23, desc[UR6][R10.64] ;  /* 0x000000060a178981 */ /* 0x000962000c2e1900 */
[----:B------:R-:W-:Y:S01]  /*02a0*/  IMAD.WIDE R8, R27, 0x4, R8 ;  /* 0x000000041b087825 */ /* 0x000fe200078e0208 */
[----:B------:R-:W-:Y:S02]  /*02b0*/  CS2R R26, SRZ ;  /* 0x00000000001a7805 */ /* 0x000fe4000001ff00 */
[----:B------:R-:W5:Y:S04]  /*02c0*/  @!P0 LDG.E.EL R24, desc[UR6][R14.64] ;  /* 0x000000060e188981 */ /* 0x000f68000c2e1900 */
[----:B------:R1:W5:Y:S04]  /*02d0*/  @!P0 LDG.E.EL R25, desc[UR6][R4.64] ;  /* 0x0000000604198981 */ /* 0x000368000c2e1900 */
[----:B------:R-:W5:Y:S04]  /*02e0*/  @!P0 LDG.E.EL R26, desc[UR6][R6.64] ;  /* 0x00000006061a8981 */ /* 0x000f68000c2e1900 */
[----:B------:R4:W5:Y:S04]  /*02f0*/  @!P0 LDG.E.EL R28, desc[UR6][R2.64] ;  /* 0x00000006021c8981 */ /* 0x000968000c2e1900 */
[----:B------:R4:W5:Y:S01]  /*0300*/  @!P0 LDG.E.EL R27, desc[UR6][R8.64] ;  /* 0x00000006081b8981 */ /* 0x000962000c2e1900 */
[----:B------:R-:W4:Y:S01]  /*0310*/  S2UR UR5, SR_CgaCtaId ;  /* 0x00000000000579c3 */ /* 0x000f220000008800 */
[----:B-1----:R-:W-:Y:S01]  /*0320*/  IMAD.SHL.U32 R12, R21, 0x40, RZ ;  /* 0x00000040150c7824 */ /* 0x002fe200078e00ff */
[----:B------:R-:W-:-:S04]  /*0330*/  UMOV UR4, 0x400 ;  /* 0x0000040000047882 */ /* 0x000fc80000000000 */
[----:B------:R-:W-:-:S04]  /*0340*/  LOP3.LUT R12, R12, 0x3c0, RZ, 0xc0, !PT ;  /* 0x000003c00c0c7812 */ /* 0x000fc800078ec0ff */
[----:B----4-:R-:W-:-:S04]  /*0350*/  LOP3.LUT R11, R12, R19, RZ, 0xfc, !PT ;  /* 0x000000130c0b7212 */ /* 0x010fc800078efcff */
[----:B------:R-:W-:Y:S01]  /*0360*/  LEA.HI R11, R12, R11, RZ, 0x1c ;  /* 0x0000000b0c0b7211 */ /* 0x000fe200078fe0ff */
[----:B0-----:R-:W-:-:S06]  /*0370*/  UPRMT UR4, UR5, 0x654, UR4 ;  /* 0x0000065405047896 */ /* 0x001fcc0008000004 */
[----:B------:R-:W-:Y:S02]  /*0380*/  LEA R13, R11, UR4, 0x2 ;  /* 0x000000040b0d7c11 */ /* 0x000fe4000f8e10ff */
[----:B------:R-:W-:Y:S01]  /*0390*/  SHF.R.U32.HI R4, RZ, 0x2, R21 ;  /* 0x00000002ff047819 */ /* 0x000fe20000011615 */
[----:B------:R-:W-:-:S03]  /*03a0*/  IMAD.SHL.U32 R21, R21, 0x4, RZ ;  /* 0x0000000415157824 */ /* 0x000fc600078e00ff */
[----:B------:R-:W-:Y:S02]  /*03b0*/  LOP3.LUT R3, R4, 0x1c, RZ, 0xc0, !PT ;  /* 0x0000001c04037812 */ /* 0x000fe400078ec0ff */
[----:B------:R-:W-:-:S05]  /*03c0*/  LOP3.LUT R8, R21, 0x1fc, RZ, 0xc0, !PT ;  /* 0x000001fc15087812 */ /* 0x000fca00078ec0ff */
[----:B------:R-:W-:-:S05]  /*03d0*/  IMAD.IADD R3, R8, 0x1, R3 ;  /* 0x0000000108037824 */ /* 0x000fca00078e0203 */
[----:B------:R-:W-:Y:S02]  /*03e0*/  LEA R4, R3, UR4, 0x2 ;  /* 0x0000000403047c11 */ /* 0x000fe4000f8e10ff */
[----:B------:R-:W-:Y:S01]  /*03f0*/  LOP3.LUT R18, R18, 0x3c, R21, 0xf8, !PT ;  /* 0x0000003c12127812 */ /* 0x000fe200078ef815 */
[----:B------:R-:W0:Y:S04]  /*0400*/  LDC.64 R2, c[0x0][0x218] ;  /* 0x00008600ff027b82 */ /* 0x000e280000000a00 */
[----:B------:R-:W-:-:S05]  /*0410*/  IMAD.HI R9, R18, 0x2aaaaaab, RZ ;  /* 0x2aaaaaab12097827 */ /* 0x000fca00078e02ff */
[----:B------:R-:W-:-:S04]  /*0420*/  SHF.R.U32.HI R10, RZ, 0x1f, R9 ;  /* 0x0000001fff0a7819 */ /* 0x000fc80000011609 */
[----:B------:R-:W-:Y:S02]  /*0430*/  LEA.HI.SX32 R11, R9, R10, 0x1b ;  /* 0x0000000a090b7211 */ /* 0x000fe400078fdaff */
[----:B------:R-:W-:Y:S02]  /*0440*/  LOP3.LUT R10, R8, 0x200, RZ, 0xfc, !PT ;  /* 0x00000200080a7812 */ /* 0x000fe400078efcff */
[----:B------:R-:W-:Y:S01]  /*0450*/  LOP3.LUT R9, R0, R19, RZ, 0xfc, !PT ;  /* 0x0000001300097212 */ /* 0x000fe200078efcff */
[C---:B------:R-:W-:Y:S01]  /*0460*/  IMAD R18, R11.reuse, -0xc0, R18 ;  /* 0xffffff400b127824 */ /* 0x040fe200078e0212 */
[----:B------:R-:W-:Y:S02]  /*0470*/  LOP3.LUT R0, R0, 0x8, R19, 0xfe, !PT ;  /* 0x0000000800007812 */ /* 0x000fe400078efe13 */
[----:B------:R-:W-:Y:S01]  /*0480*/  SHF.R.U32.HI R10, RZ, 0x4, R10 ;  /* 0x00000004ff0a7819 */ /* 0x000fe2000001160a */
[----:B------:R-:W-:Y:S01]  /*0490*/  IMAD R18, R11, 0x6c0, R18 ;  /* 0x000006c00b127824 */ /* 0x000fe200078e0212 */
[----:B------:R-:W-:-:S02]  /*04a0*/  ISETP.GE.AND P1, PT, R9, 0x9, PT ;  /* 0x000000090900780c */ /* 0x000fc40003f26270 */
[----:B------:R-:W-:Y:S02]  /*04b0*/  ISETP.GE.AND P0, PT, R0, 0x9, PT ;  /* 0x000000090000780c */ /* 0x000fe40003f06270 */
[----:B------:R-:W-:Y:S01]  /*04c0*/  LOP3.LUT R11, R10, 0x3c, RZ, 0xc0, !PT ;  /* 0x0000003c0a0b7812 */ /* 0x000fe200078ec0ff */
[----:B------:R-:W-:-:S04]  /*04d0*/  IMAD R9, R9, 0xc0, R18 ;  /* 0x000000c009097824 */ /* 0x000fc800078e0212 */
[----:B------:R-:W-:Y:S02]  /*04e0*/  IMAD.IADD R11, R8, 0x1, R11 ;  /* 0x00000001080b7824 */ /* 0x000fe400078e020b */
[----:B0-----:R-:W-:-:S03]  /*04f0*/  IMAD.WIDE R8, R9, 0x4, R2 ;  /* 0x0000000409087825 */ /* 0x001fc600078e0202 */
[----:B------:R-:W-:Y:S01]  /*0500*/  LEA R11, R11, UR4, 0x2 ;  /* 0x000000040b0b7c11 */ /* 0x000fe2000f8e10ff */
[----:B--2---:R-:W-:Y:S04]  /*0510*/  STS [R13], R20 ;  /* 0x000000140d007388 */ /* 0x004fe80000000800 */
[----:B---3--:R-:W-:Y:S04]  /*0520*/  STS [R13+0x40], R22 ;  /* 0x000040160d007388 */ /* 0x008fe80000000800 */
[----:B-----5:R-:W-:Y:S04]  /*0530*/  STS [R13+0x60], R23 ;  /* 0x000060170d007388 */ /* 0x020fe80000000800 */
[----:B------:R-:W-:Y:S04]  /*0540*/  STS [R13+0x20], R24 ;  /* 0x000020180d007388 */ /* 0x000fe80000000800 */
[----:B------:R-:W-:Y:S04]  /*0550*/  STS [R13+0x80], R25 ;  /* 0x000080190d007388 */ /* 0x000fe80000000800 */
[----:B------:R-:W-:Y:S04]  /*0560*/  STS [R13+0xa0], R26 ;  /* 0x0000a01a0d007388 */ /* 0x000fe80000000800 */
[----:B------:R-:W-:Y:S04]  /*0570*/  STS [R13+0xc0], R28 ;  /* 0x0000c01c0d007388 */ /* 0x000fe80000000800 */
[----:B------:R-:W-:Y:S01]  /*0580*/  STS [R13+0xe0], R27 ;  /* 0x0000e01b0d007388 */ /* 0x000fe20000000800 */
[----:B------:R-:W-:Y:S06]  /*0590*/  BAR.SYNC.DEFER_BLOCKING 0x0 ;  /* 0x0000000000007b1d */ /* 0x000fec0000010000 */
[----:B------:R-:W0:Y:S04]  /*05a0*/  LDS.128 R4, [R4] ;  /* 0x0000000004047984 */ /* 0x000e280000000c00 */
[----:B0-----:R0:W-:Y:S02]  /*05b0*/  @!P1 STG.E.128 desc[UR6][R8.64], R4 ;  /* 0x0000000408009986 */ /* 0x0011e4000c101d06 */
[----:B0-----:R-:W-:Y:S05]  /*05c0*/  @P0 EXIT ;  /* 0x000000000000094d */ /* 0x001fea0003800000 */
[----:B0-----:R-:W0:Y:S01]  /*05d0*/  LDS.128 R8, [R11+0x800] ;  /* 0x000800000b087984 */ /* 0x001e220000000c00 */
[----:B------:R-:W-:-:S04]  /*05e0*/  IMAD R5, R0, 0xc0, R18 ;  /* 0x000000c000057824 */ /* 0x000fc800078e0212 */
[----:B------:R-:W-:-:S05]  /*05f0*/  IMAD.WIDE R2, R5, 0x4, R2 ;  /* 0x0000000405027825 */ /* 0x000fca00078e0202 */
[----:B0-----:R-:W-:Y:S01]  /*0600*/  STG.E.128 desc[UR6][R2.64], R8 ;  /* 0x0000000802007986 */ /* 0x001fe2000c101d06 */
[----:B------:R-:W-:Y:S05]  /*0610*/  EXIT ;  /* 0x000000000000794d */ /* 0x000fea0003800000 */
.L_x_0:
[----:B------:R-:W-:-:S00]  /*0620*/  BRA `(.L_x_0) ;  /* 0xfffffffc00fc7947 */ /* 0x000fc0000383ffff */
[----:B------:R-:W-:-:S00]  /*0630*/  NOP ;  /* 0x0000000000007918 */ /* 0x000fc00000000000 */
        /* <DEDUP_REMOVED lines=12> */
.L_x_1:


//--------------------- .nv.shared.triton_poi_fused_12 --------------------------
	.section	.nv.shared.triton_poi_fused_12,"aw",@nobits
	.sectionflags	@""
	.align	16
	.zero		1024


//--------------------- .nv.constant0.triton_poi_fused_12 --------------------------
	.section	.nv.constant0.triton_poi_fused_12,"a",@progbits
	.sectionflags	@""
	.align	4
.nv.constant0.triton_poi_fused_12:
	.zero		552
